//
// Generated by NVIDIA NVVM Compiler
//
// Compiler Build ID: CL-36424714
// Cuda compilation tools, release 13.0, V13.0.88
// Based on NVVM 20.0.0
//

.version 9.0
.target sm_100
.address_size 64

	// .globl	_Z10fastKernelv
.extern .func  (.param .b32 func_retval0) vprintf
(
	.param .b64 vprintf_param_0,
	.param .b64 vprintf_param_1
)
;
.global .align 1 .b8 $str[21] = {70, 97, 115, 116, 32, 107, 101, 114, 110, 101, 108, 32, 115, 116, 97, 114, 116, 101, 100, 10};
.global .align 1 .b8 $str$1[24] = {72, 97, 110, 103, 105, 110, 103, 32, 107, 101, 114, 110, 101, 108, 32, 115, 116, 97, 114, 116, 101, 100, 10};

.visible .entry _Z10fastKernelv()
{
	.reg .pred 	%p<2>;
	.reg .b32 	%r<8>;
	.reg .b64 	%rd<3>;

	mov.u32 	%r1, %ctaid.x;
	mov.u32 	%r2, %ntid.x;
	mul.lo.s32 	%r3, %r1, %r2;
	mov.u32 	%r4, %tid.x;
	neg.s32 	%r5, %r4;
	setp.ne.s32 	%p1, %r3, %r5;
	@%p1 bra 	$L__BB0_2;
	mov.u64 	%rd1, $str;
	cvta.global.u64 	%rd2, %rd1;
	{ // callseq 0, 0
	.param .b64 param0;
	st.param.b64 	[param0], %rd2;
	.param .b64 param1;
	st.param.b64 	[param1], 0;
	.param .b32 retval0;
	call.uni (retval0), 
	vprintf, 
	(
	param0, 
	param1
	);
	ld.param.b32 	%r6, [retval0];
	} // callseq 0
$L__BB0_2:
	ret;

}
	// .globl	_Z13hangingKernelv
.visible .entry _Z13hangingKernelv()
{
	.reg .pred 	%p<2>;
	.reg .b32 	%r<8>;
	.reg .b64 	%rd<3>;

	mov.u32 	%r1, %ctaid.x;
	mov.u32 	%r2, %ntid.x;
	mul.lo.s32 	%r3, %r1, %r2;
	mov.u32 	%r4, %tid.x;
	neg.s32 	%r5, %r4;
	setp.ne.s32 	%p1, %r3, %r5;
	@%p1 bra 	$L__BB1_2;
	mov.u64 	%rd1, $str$1;
	cvta.global.u64 	%rd2, %rd1;
	{ // callseq 1, 0
	.param .b64 param0;
	st.param.b64 	[param0], %rd2;
	.param .b64 param1;
	st.param.b64 	[param1], 0;
	.param .b32 retval0;
	call.uni (retval0), 
	vprintf, 
	(
	param0, 
	param1
	);
	ld.param.b32 	%r6, [retval0];
	} // callseq 1
$L__BB1_2:
	ret;

}


// ===== COMPILED SASS (sm_100) =====

	.target	sm_100

	.elftype	@"ET_EXEC"


//--------------------- .note.nv.tkinfo           --------------------------
	.section	.note.nv.tkinfo,"",@"SHT_NOTE"
	.sectionflags	@"SHF_NOTE_NV_TKINFO"
	.tkinfo
        /*0018*/ 	.word	0x00000002
        /*0030*/ 	.string	""
        /*0030*/ 	.string	"ptxas"
        /*0030*/ 	.string	"Cuda compilation tools, release 13.0, V13.0.88"
        /*0030*/ 	.string	"Build cuda_13.0.r13.0/compiler.36424714_0"
        /*0030*/ 	.string	"-arch sm_100 -m 64 "



//--------------------- .note.nv.cuinfo           --------------------------
	.section	.note.nv.cuinfo,"",@"SHT_NOTE"
	.sectionflags	@"SHF_NOTE_NV_CUINFO"
        /*0018*/ 	.short	0x0002
        /*001a*/ 	.short	0x0064
        /*001c*/ 	.short	0x0082
	.zero		2


//--------------------- .nv.info                  --------------------------
	.section	.nv.info,"",@"SHT_CUDA_INFO"
	.align	4


	//----- nvinfo : EIATTR_REGCOUNT
	.align		4
        /*0000*/ 	.byte	0x04, 0x2f
        /*0002*/ 	.short	(.L_3 - .L_2)
	.align		4
.L_2:
        /*0004*/ 	.word	index@(_Z10fastKernelv)
        /*0008*/ 	.word	0x00000018


	//----- nvinfo : EIATTR_FRAME_SIZE
	.align		4
.L_3:
        /*000c*/ 	.byte	0x04, 0x11
        /*000e*/ 	.short	(.L_5 - .L_4)
	.align		4
.L_4:
        /*0010*/ 	.word	index@(_Z10fastKernelv)
        /*0014*/ 	.word	0x00000000


	//----- nvinfo : EIATTR_REGCOUNT
	.align		4
.L_5:
        /*0018*/ 	.byte	0x04, 0x2f
        /*001a*/ 	.short	(.L_7 - .L_6)
	.align		4
.L_6:
        /*001c*/ 	.word	index@(_Z13hangingKernelv)
        /*0020*/ 	.word	0x00000018


	//----- nvinfo : EIATTR_FRAME_SIZE
	.align		4
.L_7:
        /*0024*/ 	.byte	0x04, 0x11
        /*0026*/ 	.short	(.L_9 - .L_8)
	.align		4
.L_8:
        /*0028*/ 	.word	index@(_Z13hangingKernelv)
        /*002c*/ 	.word	0x00000000


	//----- nvinfo : EIATTR_MIN_STACK_SIZE
	.align		4
.L_9:
        /*0030*/ 	.byte	0x04, 0x12
        /*0032*/ 	.short	(.L_11 - .L_10)
	.align		4
.L_10:
        /*0034*/ 	.word	index@(_Z13hangingKernelv)
        /*0038*/ 	.word	0x00000000


	//----- nvinfo : EIATTR_MIN_STACK_SIZE
	.align		4
.L_11:
        /*003c*/ 	.byte	0x04, 0x12
        /*003e*/ 	.short	(.L_13 - .L_12)
	.align		4
.L_12:
        /*0040*/ 	.word	index@(_Z10fastKernelv)
        /*0044*/ 	.word	0x00000000
.L_13:


//--------------------- .nv.compat                --------------------------
	.section	.nv.compat,"",@"SHT_CUDA_COMPAT_INFO"
	.align	4
        /*0000*/ 	.byte	0x02, 0x09, 0x00, 0x00, 0x02, 0x02, 0x01, 0x00, 0x02, 0x05, 0x05, 0x00, 0x03, 0x07, 0x01, 0x01
        /*0010*/ 	.byte	0x02, 0x03, 0x00, 0x00, 0x02, 0x06, 0x01, 0x00, 0x04, 0x0b, 0x08, 0x00, 0x09, 0x00, 0x00, 0x00
        /*0020*/ 	.byte	0x00, 0x00, 0x00, 0x00


//--------------------- .nv.info._Z13hangingKernelv --------------------------
	.section	.nv.info._Z13hangingKernelv,"",@"SHT_CUDA_INFO"
	.sectionflags	@""
	.align	4


	//----- nvinfo : EIATTR_CUDA_API_VERSION
	.align		4
        /*0000*/ 	.byte	0x04, 0x37
        /*0002*/ 	.short	(.L_15 - .L_14)
.L_14:
        /*0004*/ 	.word	0x00000082


	//----- nvinfo : EIATTR_SPARSE_MMA_MASK
	.align		4
.L_15:
        /*0008*/ 	.byte	0x03, 0x50
        /*000a*/ 	.short	0x0000


	//----- nvinfo : EIATTR_MAXREG_COUNT
	.align		4
        /*000c*/ 	.byte	0x03, 0x1b
        /*000e*/ 	.short	0x00ff


	//----- nvinfo : EIATTR_EXTERNS
	.align		4
        /*0010*/ 	.byte	0x04, 0x0f
        /*0012*/ 	.short	(.L_17 - .L_16)


	//   ....[0]....
	.align		4
.L_16:
        /*0014*/ 	.word	index@(vprintf)


	//----- nvinfo : EIATTR_MERCURY_ISA_VERSION
	.align		4
.L_17:
        /*0018*/ 	.byte	0x03, 0x5f
        /*001a*/ 	.short	0x0101


	//----- nvinfo : EIATTR_VRC_CTA_INIT_COUNT
	.align		4
        /*001c*/ 	.byte	0x02, 0x4a
	.zero		1
	.zero		1


	//----- nvinfo : EIATTR_SYSCALL_OFFSETS
	.align		4
        /*0020*/ 	.byte	0x04, 0x46
        /*0022*/ 	.short	(.L_19 - .L_18)


	//   ....[0]....
.L_18:
        /*0024*/ 	.word	0x000000f0


	//----- nvinfo : EIATTR_EXIT_INSTR_OFFSETS
	.align		4
.L_19:
        /*0028*/ 	.byte	0x04, 0x1c
        /*002a*/ 	.short	(.L_21 - .L_20)


	//   ....[0]....
.L_20:
        /*002c*/ 	.word	0x00000070


	//   ....[1]....
        /*0030*/ 	.word	0x00000100


	//----- nvinfo : EIATTR_CRS_STACK_SIZE
	.align		4
.L_21:
        /*0034*/ 	.byte	0x04, 0x1e
        /*0036*/ 	.short	(.L_23 - .L_22)
.L_22:
        /*0038*/ 	.word	0x00000000


	//----- nvinfo : EIATTR_SW_WAR
	.align		4
.L_23:
        /*003c*/ 	.byte	0x04, 0x36
        /*003e*/ 	.short	(.L_25 - .L_24)
.L_24:
        /*0040*/ 	.word	0x00000008
.L_25:


//--------------------- .nv.info._Z10fastKernelv  --------------------------
	.section	.nv.info._Z10fastKernelv,"",@"SHT_CUDA_INFO"
	.sectionflags	@""
	.align	4


	//----- nvinfo : EIATTR_CUDA_API_VERSION
	.align		4
        /*0000*/ 	.byte	0x04, 0x37
        /*0002*/ 	.short	(.L_27 - .L_26)
.L_26:
        /*0004*/ 	.word	0x00000082


	//----- nvinfo : EIATTR_SPARSE_MMA_MASK
	.align		4
.L_27:
        /*0008*/ 	.byte	0x03, 0x50
        /*000a*/ 	.short	0x0000


	//----- nvinfo : EIATTR_MAXREG_COUNT
	.align		4
        /*000c*/ 	.byte	0x03, 0x1b
        /*000e*/ 	.short	0x00ff


	//----- nvinfo : EIATTR_EXTERNS
	.align		4
        /*0010*/ 	.byte	0x04, 0x0f
        /*0012*/ 	.short	(.L_29 - .L_28)


	//   ....[0]....
	.align		4
.L_28:
        /*0014*/ 	.word	index@(vprintf)


	//----- nvinfo : EIATTR_MERCURY_ISA_VERSION
	.align		4
.L_29:
        /*0018*/ 	.byte	0x03, 0x5f
        /*001a*/ 	.short	0x0101


	//----- nvinfo : EIATTR_VRC_CTA_INIT_COUNT
	.align		4
        /*001c*/ 	.byte	0x02, 0x4a
	.zero		1
	.zero		1


	//----- nvinfo : EIATTR_SYSCALL_OFFSETS
	.align		4
        /*0020*/ 	.byte	0x04, 0x46
        /*0022*/ 	.short	(.L_31 - .L_30)


	//   ....[0]....
.L_30:
        /*0024*/ 	.word	0x000000f0


	//----- nvinfo : EIATTR_EXIT_INSTR_OFFSETS
	.align		4
.L_31:
        /*0028*/ 	.byte	0x04, 0x1c
        /*002a*/ 	.short	(.L_33 - .L_32)


	//   ....[0]....
.L_32:
        /*002c*/ 	.word	0x00000070


	//   ....[1]....
        /*0030*/ 	.word	0x00000100


	//----- nvinfo : EIATTR_CRS_STACK_SIZE
	.align		4
.L_33:
        /*0034*/ 	.byte	0x04, 0x1e
        /*0036*/ 	.short	(.L_35 - .L_34)
.L_34:
        /*0038*/ 	.word	0x00000000


	//----- nvinfo : EIATTR_SW_WAR
	.align		4
.L_35:
        /*003c*/ 	.byte	0x04, 0x36
        /*003e*/ 	.short	(.L_37 - .L_36)
.L_36:
        /*0040*/ 	.word	0x00000008
.L_37:


//--------------------- .nv.callgraph             --------------------------
	.section	.nv.callgraph,"",@"SHT_CUDA_CALLGRAPH"
	.align	4
	.sectionentsize	8
	.align		4
        /*0000*/ 	.word	0x00000000
	.align		4
        /*0004*/ 	.word	0xffffffff
	.align		4
        /*0008*/ 	.word	index@(_Z13hangingKernelv)
	.align		4
        /*000c*/ 	.word	index@(vprintf)
	.align		4
        /*0010*/ 	.word	index@(_Z10fastKernelv)
	.align		4
        /*0014*/ 	.word	index@(vprintf)
	.align		4
        /*0018*/ 	.word	0x00000000
	.align		4
        /*001c*/ 	.word	0xfffffffe
	.align		4
        /*0020*/ 	.word	0x00000000
	.align		4
        /*0024*/ 	.word	0xfffffffd
	.align		4
        /*0028*/ 	.word	0x00000000
	.align		4
        /*002c*/ 	.word	0xfffffffc


//--------------------- .nv.constant4             --------------------------
	.section	.nv.constant4,"a",@progbits
	.align	8
	.align		8
.nv.constant4:
        /*0000*/ 	.dword	vprintf
	.align		8
        /*0008*/ 	.dword	$str
	.align		8
        /*0010*/ 	.dword	$str$1


//--------------------- .text._Z13hangingKernelv  --------------------------
	.section	.text._Z13hangingKernelv,"ax",@progbits
	.align	128
        .global         _Z13hangingKernelv
        .type           _Z13hangingKernelv,@function
        .size           _Z13hangingKernelv,(.L_x_4 - _Z13hangingKernelv)
        .other          _Z13hangingKernelv,@"STO_CUDA_ENTRY STV_DEFAULT"
_Z13hangingKernelv:
.text._Z13hangingKernelv:
[----:B------:R-:W0:Y:S01]  /*0000*/  LDC R1, c[0x0][0x37c] ;  /* 0x0000df00ff017b82 */ /* 0x000e220000000800 */
[----:B------:R-:W1:Y:S07]  /*0010*/  S2R R0, SR_TID.X ;  /* 0x0000000000007919 */ /* 0x000e6e0000002100 */
[----:B------:R-:W2:Y:S01]  /*0020*/  S2UR UR4, SR_CTAID.X ;  /* 0x00000000000479c3 */ /* 0x000ea20000002500 */
[----:B------:R-:W2:Y:S02]  /*0030*/  LDCU UR5, c[0x0][0x360] ;  /* 0x00006c00ff0577ac */ /* 0x000ea40008000800 */
[----:B--2---:R-:W-:Y:S01]  /*0040*/  UIMAD UR4, UR4, UR5, URZ ;  /* 0x00000005040472a4 */ /* 0x004fe2000f8e02ff */
[----:B-1----:R-:W-:-:S05]  /*0050*/  IMAD.MOV R0, RZ, RZ, -R0 ;  /* 0x000000ffff007224 */ /* 0x002fca00078e0a00 */
[----:B------:R-:W-:-:S13]  /*0060*/  ISETP.NE.AND P0, PT, R0, UR4, PT ;  /* 0x0000000400007c0c */ /* 0x000fda000bf05270 */
[----:B0-----:R-:W-:Y:S05]  /*0070*/  @P0 EXIT ;  /* 0x000000000000094d */ /* 0x001fea0003800000 */
[----:B------:R-:W-:Y:S01]  /*0080*/  MOV R0, 0x0 ;  /* 0x0000000000007802 */ /* 0x000fe20000000f00 */
[----:B------:R-:W0:Y:S01]  /*0090*/  LDCU.64 UR4, c[0x4][0x10] ;  /* 0x01000200ff0477ac */ /* 0x000e220008000a00 */
[----:B------:R-:W-:Y:S02]  /*00a0*/  CS2R R6, SRZ ;  /* 0x0000000000067805 */ /* 0x000fe4000001ff00 */
[----:B------:R1:W2:Y:S01]  /*00b0*/  LDC.64 R2, c[0x4][R0] ;  /* 0x0100000000027b82 */ /* 0x0002a20000000a00 */
[----:B0-----:R-:W-:Y:S02]  /*00c0*/  IMAD.U32 R4, RZ, RZ, UR4 ;  /* 0x00000004ff047e24 */ /* 0x001fe4000f8e00ff */
[----:B-1----:R-:W-:-:S07]  /*00d0*/  IMAD.U32 R5, RZ, RZ, UR5 ;  /* 0x00000005ff057e24 */ /* 0x002fce000f8e00ff */
[----:B------:R-:W-:-:S07]  /*00e0*/  LEPC R20, `(.L_x_0) ;  /* 0x000000001014794e */ /* 0x000fce0000000000 */
[----:B--2---:R-:W-:Y:S05]  /*00f0*/  CALL.ABS.NOINC R2 ;  /* 0x0000000002007343 */ /* 0x004fea0003c00000 */
.L_x_0:
[----:B------:R-:W-:Y:S05]  /*0100*/  EXIT ;  /* 0x000000000000794d */ /* 0x000fea0003800000 */
.L_x_1:
[----:B------:R-:W-:-:S00]  /*0110*/  BRA `(.L_x_1) ;  /* 0xfffffffc00fc7947 */ /* 0x000fc0000383ffff */
[----:B------:R-:W-:-:S00]  /*0120*/  NOP ;  /* 0x0000000000007918 */ /* 0x000fc00000000000 */
        /* <DEDUP_REMOVED lines=13> */
.L_x_4:


//--------------------- .text._Z10fastKernelv     --------------------------
	.section	.text._Z10fastKernelv,"ax",@progbits
	.align	128
        .global         _Z10fastKernelv
        .type           _Z10fastKernelv,@function
        .size           _Z10fastKernelv,(.L_x_5 - _Z10fastKernelv)
        .other          _Z10fastKernelv,@"STO_CUDA_ENTRY STV_DEFAULT"
_Z10fastKernelv:
.text._Z10fastKernelv:
        /* <DEDUP_REMOVED lines=16> */
.L_x_2:
[----:B------:R-:W-:Y:S05]  /*0100*/  EXIT ;  /* 0x000000000000794d */ /* 0x000fea0003800000 */
.L_x_3:
        /* <DEDUP_REMOVED lines=15> */
.L_x_5:


//--------------------- .nv.global.init           --------------------------
	.section	.nv.global.init,"aw",@progbits
.nv.global.init:
	.type		$str,@object
	.size		$str,($str$1 - $str)
$str:
        /*0000*/ 	.byte	0x46, 0x61, 0x73, 0x74, 0x20, 0x6b, 0x65, 0x72, 0x6e, 0x65, 0x6c, 0x20, 0x73, 0x74, 0x61, 0x72
        /*0010*/ 	.byte	0x74, 0x65, 0x64, 0x0a, 0x00
	.type		$str$1,@object
	.size		$str$1,(.L_1 - $str$1)
$str$1:
        /*0015*/ 	.byte	0x48, 0x61, 0x6e, 0x67, 0x69, 0x6e, 0x67, 0x20, 0x6b, 0x65, 0x72, 0x6e, 0x65, 0x6c, 0x20, 0x73
        /*0025*/ 	.byte	0x74, 0x61, 0x72, 0x74, 0x65, 0x64, 0x0a, 0x00
.L_1:


//--------------------- .nv.shared.reserved.0     --------------------------
	.section	.nv.shared.reserved.0,"aw",@nobits
	.weak		__nv_reservedSMEM_offset_0_alias
	.size		__nv_reservedSMEM_offset_0_alias, 0, 64
	.other		__nv_reservedSMEM_offset_0_alias,@"STO_CUDA_RESERVED_SHARED STV_DEFAULT"
__nv_reservedSMEM_offset_0_alias:
	.zero		0
	.zero		64


//--------------------- .nv.constant0._Z13hangingKernelv --------------------------
	.section	.nv.constant0._Z13hangingKernelv,"a",@progbits
	.sectionflags	@""
	.align	4
.nv.constant0._Z13hangingKernelv:
	.zero		896


//--------------------- .nv.constant0._Z10fastKernelv --------------------------
	.section	.nv.constant0._Z10fastKernelv,"a",@progbits
	.sectionflags	@""
	.align	4
.nv.constant0._Z10fastKernelv:
	.zero		896


//--------------------- SYMBOLS --------------------------

	.type		.nv.reservedSmem.offset0,@object
	.size		.nv.reservedSmem.offset0,0x4
	.type		vprintf,@function
